//
// Generated by NVIDIA NVVM Compiler
//
// Compiler Build ID: CL-36424714
// Cuda compilation tools, release 13.0, V13.0.88
// Based on NVVM 20.0.0
//

.version 9.0
.target sm_100
.address_size 64

	// .globl	_Z6avg_fnPii

.visible .entry _Z6avg_fnPii(
	.param .u64 .ptr .align 1 _Z6avg_fnPii_param_0,
	.param .u32 _Z6avg_fnPii_param_1
)
{


	ret;

}


// ===== COMPILED SASS (sm_100) =====

	.target	sm_100

	.elftype	@"ET_EXEC"


//--------------------- .note.nv.tkinfo           --------------------------
	.section	.note.nv.tkinfo,"",@"SHT_NOTE"
	.sectionflags	@"SHF_NOTE_NV_TKINFO"
	.tkinfo
        /*0018*/ 	.word	0x00000002
        /*0030*/ 	.string	""
        /*0030*/ 	.string	"ptxas"
        /*0030*/ 	.string	"Cuda compilation tools, release 13.0, V13.0.88"
        /*0030*/ 	.string	"Build cuda_13.0.r13.0/compiler.36424714_0"
        /*0030*/ 	.string	"-arch sm_100 -m 64 "



//--------------------- .note.nv.cuinfo           --------------------------
	.section	.note.nv.cuinfo,"",@"SHT_NOTE"
	.sectionflags	@"SHF_NOTE_NV_CUINFO"
        /*0018*/ 	.short	0x0002
        /*001a*/ 	.short	0x0064
        /*001c*/ 	.short	0x0082
	.zero		2


//--------------------- .nv.info                  --------------------------
	.section	.nv.info,"",@"SHT_CUDA_INFO"
	.align	4


	//----- nvinfo : EIATTR_REGCOUNT
	.align		4
        /*0000*/ 	.byte	0x04, 0x2f
        /*0002*/ 	.short	(.L_1 - .L_0)
	.align		4
.L_0:
        /*0004*/ 	.word	index@(_Z6avg_fnPii)
        /*0008*/ 	.word	0x00000004


	//----- nvinfo : EIATTR_FRAME_SIZE
	.align		4
.L_1:
        /*000c*/ 	.byte	0x04, 0x11
        /*000e*/ 	.short	(.L_3 - .L_2)
	.align		4
.L_2:
        /*0010*/ 	.word	index@(_Z6avg_fnPii)
        /*0014*/ 	.word	0x00000000


	//----- nvinfo : EIATTR_MIN_STACK_SIZE
	.align		4
.L_3:
        /*0018*/ 	.byte	0x04, 0x12
        /*001a*/ 	.short	(.L_5 - .L_4)
	.align		4
.L_4:
        /*001c*/ 	.word	index@(_Z6avg_fnPii)
        /*0020*/ 	.word	0x00000000
.L_5:


//--------------------- .nv.compat                --------------------------
	.section	.nv.compat,"",@"SHT_CUDA_COMPAT_INFO"
	.align	4
        /*0000*/ 	.byte	0x02, 0x09, 0x00, 0x00, 0x02, 0x02, 0x01, 0x00, 0x02, 0x05, 0x05, 0x00, 0x03, 0x07, 0x01, 0x01
        /*0010*/ 	.byte	0x02, 0x03, 0x00, 0x00, 0x02, 0x06, 0x01, 0x00, 0x04, 0x0b, 0x08, 0x00, 0x09, 0x00, 0x00, 0x00
        /*0020*/ 	.byte	0x00, 0x00, 0x00, 0x00


//--------------------- .nv.info._Z6avg_fnPii     --------------------------
	.section	.nv.info._Z6avg_fnPii,"",@"SHT_CUDA_INFO"
	.sectionflags	@""
	.align	4


	//----- nvinfo : EIATTR_CUDA_API_VERSION
	.align		4
        /*0000*/ 	.byte	0x04, 0x37
        /*0002*/ 	.short	(.L_7 - .L_6)
.L_6:
        /*0004*/ 	.word	0x00000082


	//----- nvinfo : EIATTR_KPARAM_INFO
	.align		4
.L_7:
        /*0008*/ 	.byte	0x04, 0x17
        /*000a*/ 	.short	(.L_9 - .L_8)
.L_8:
        /*000c*/ 	.word	0x00000000
        /*0010*/ 	.short	0x0001
        /*0012*/ 	.short	0x0008
        /*0014*/ 	.byte	0x00, 0xf0, 0x11, 0x00


	//----- nvinfo : EIATTR_KPARAM_INFO
	.align		4
.L_9:
        /*0018*/ 	.byte	0x04, 0x17
        /*001a*/ 	.short	(.L_11 - .L_10)
.L_10:
        /*001c*/ 	.word	0x00000000
        /*0020*/ 	.short	0x0000
        /*0022*/ 	.short	0x0000
        /*0024*/ 	.byte	0x00, 0xf5, 0x21, 0x00


	//----- nvinfo : EIATTR_SPARSE_MMA_MASK
	.align		4
.L_11:
        /*0028*/ 	.byte	0x03, 0x50
        /*002a*/ 	.short	0x0000


	//----- nvinfo : EIATTR_MAXREG_COUNT
	.align		4
        /*002c*/ 	.byte	0x03, 0x1b
        /*002e*/ 	.short	0x00ff


	//----- nvinfo : EIATTR_MERCURY_ISA_VERSION
	.align		4
        /*0030*/ 	.byte	0x03, 0x5f
        /*0032*/ 	.short	0x0101


	//----- nvinfo : EIATTR_VRC_CTA_INIT_COUNT
	.align		4
        /*0034*/ 	.byte	0x02, 0x4a
	.zero		1
	.zero		1


	//----- nvinfo : EIATTR_EXIT_INSTR_OFFSETS
	.align		4
        /*0038*/ 	.byte	0x04, 0x1c
        /*003a*/ 	.short	(.L_13 - .L_12)


	//   ....[0]....
.L_12:
        /*003c*/ 	.word	0x00000010


	//----- nvinfo : EIATTR_CBANK_PARAM_SIZE
	.align		4
.L_13:
        /*0040*/ 	.byte	0x03, 0x19
        /*0042*/ 	.short	0x000c


	//----- nvinfo : EIATTR_PARAM_CBANK
	.align		4
        /*0044*/ 	.byte	0x04, 0x0a
        /*0046*/ 	.short	(.L_15 - .L_14)
	.align		4
.L_14:
        /*0048*/ 	.word	index@(.nv.constant0._Z6avg_fnPii)
        /*004c*/ 	.short	0x0380
        /*004e*/ 	.short	0x000c


	//----- nvinfo : EIATTR_SW_WAR
	.align		4
.L_15:
        /*0050*/ 	.byte	0x04, 0x36
        /*0052*/ 	.short	(.L_17 - .L_16)
.L_16:
        /*0054*/ 	.word	0x00000008
.L_17:


//--------------------- .nv.callgraph             --------------------------
	.section	.nv.callgraph,"",@"SHT_CUDA_CALLGRAPH"
	.align	4
	.sectionentsize	8
	.align		4
        /*0000*/ 	.word	0x00000000
	.align		4
        /*0004*/ 	.word	0xffffffff
	.align		4
        /*0008*/ 	.word	0x00000000
	.align		4
        /*000c*/ 	.word	0xfffffffe
	.align		4
        /*0010*/ 	.word	0x00000000
	.align		4
        /*0014*/ 	.word	0xfffffffd
	.align		4
        /*0018*/ 	.word	0x00000000
	.align		4
        /*001c*/ 	.word	0xfffffffc


//--------------------- .text._Z6avg_fnPii        --------------------------
	.section	.text._Z6avg_fnPii,"ax",@progbits
	.align	128
        .global         _Z6avg_fnPii
        .type           _Z6avg_fnPii,@function
        .size           _Z6avg_fnPii,(.L_x_1 - _Z6avg_fnPii)
        .other          _Z6avg_fnPii,@"STO_CUDA_ENTRY STV_DEFAULT"
_Z6avg_fnPii:
.text._Z6avg_fnPii:
[----:B------:R-:W-:Y:S01]  /*0000*/  LDC R1, c[0x0][0x37c] ;  /* 0x0000df00ff017b82 */ /* 0x000fe20000000800 */
[----:B------:R-:W-:Y:S05]  /*0010*/  EXIT ;  /* 0x000000000000794d */ /* 0x000fea0003800000 */
.L_x_0:
[----:B------:R-:W-:-:S00]  /*0020*/  BRA `(.L_x_0) ;  /* 0xfffffffc00fc7947 */ /* 0x000fc0000383ffff */
[----:B------:R-:W-:-:S00]  /*0030*/  NOP ;  /* 0x0000000000007918 */ /* 0x000fc00000000000 */
        /* <DEDUP_REMOVED lines=12> */
.L_x_1:


//--------------------- .nv.shared.reserved.0     --------------------------
	.section	.nv.shared.reserved.0,"aw",@nobits
	.weak		__nv_reservedSMEM_offset_0_alias
	.size		__nv_reservedSMEM_offset_0_alias, 0, 64
	.other		__nv_reservedSMEM_offset_0_alias,@"STO_CUDA_RESERVED_SHARED STV_DEFAULT"
__nv_reservedSMEM_offset_0_alias:
	.zero		0
	.zero		64


//--------------------- .nv.constant0._Z6avg_fnPii --------------------------
	.section	.nv.constant0._Z6avg_fnPii,"a",@progbits
	.sectionflags	@""
	.align	4
.nv.constant0._Z6avg_fnPii:
	.zero		908


//--------------------- SYMBOLS --------------------------

	.type		.nv.reservedSmem.offset0,@object
	.size		.nv.reservedSmem.offset0,0x4
